	.headerflags	@"EF_CUDA_TEXMODE_UNIFIED EF_CUDA_64BIT_ADDRESS EF_CUDA_ACCELERATORS EF_CUDA_SM90 EF_CUDA_VIRTUAL_SM(EF_CUDA_SM90)"
	.elftype	@"ET_EXEC"


//--------------------- .nv.info                  --------------------------
	.section	.nv.info,"",@"SHT_CUDA_INFO"
	.align	4


	//----- nvinfo : EIATTR_REGCOUNT
	.align		4
        /*0000*/ 	.byte	0x04, 0x2f
        /*0002*/ 	.short	(.L_1 - .L_0)
	.align		4
.L_0:
        /*0004*/ 	.word	index@(triton_poi_fused_3)
        /*0008*/ 	.word	0x0000001e


	//----- nvinfo : EIATTR_MIN_STACK_SIZE
	.align		4
.L_1:
        /*000c*/ 	.byte	0x04, 0x12
        /*000e*/ 	.short	(.L_3 - .L_2)
	.align		4
.L_2:
        /*0010*/ 	.word	index@(triton_poi_fused_3)
        /*0014*/ 	.word	0x00000000


	//----- nvinfo : EIATTR_FRAME_SIZE
	.align		4
.L_3:
        /*0018*/ 	.byte	0x04, 0x11
        /*001a*/ 	.short	(.L_5 - .L_4)
	.align		4
.L_4:
        /*001c*/ 	.word	index@(triton_poi_fused_3)
        /*0020*/ 	.word	0x00000000


	//----- nvinfo : EIATTR_MIN_STACK_SIZE
	.align		4
.L_5:
        /*0024*/ 	.byte	0x04, 0x12
        /*0026*/ 	.short	(.L_7 - .L_6)
	.align		4
.L_6:
        /*0028*/ 	.word	index@(triton_poi_fused_3)
        /*002c*/ 	.word	0x00000000
.L_7:


//--------------------- .nv.info.triton_poi_fused_3 --------------------------
	.section	.nv.info.triton_poi_fused_3,"",@"SHT_CUDA_INFO"
	.sectionflags	@""
	.align	4


	//----- nvinfo : EIATTR_CUDA_API_VERSION
	.align		4
        /*0000*/ 	.byte	0x04, 0x37
        /*0002*/ 	.short	(.L_9 - .L_8)
.L_8:
        /*0004*/ 	.word	0x0000007c


	//----- nvinfo : EIATTR_KPARAM_INFO
	.align		4
.L_9:
        /*0008*/ 	.byte	0x04, 0x17
        /*000a*/ 	.short	(.L_11 - .L_10)
.L_10:
        /*000c*/ 	.word	0x00000000
        /*0010*/ 	.short	0x0003
        /*0012*/ 	.short	0x0014
        /*0014*/ 	.byte	0x00, 0xf0, 0x11, 0x00


	//----- nvinfo : EIATTR_KPARAM_INFO
	.align		4
.L_11:
        /*0018*/ 	.byte	0x04, 0x17
        /*001a*/ 	.short	(.L_13 - .L_12)
.L_12:
        /*001c*/ 	.word	0x00000000
        /*0020*/ 	.short	0x0002
        /*0022*/ 	.short	0x0010
        /*0024*/ 	.byte	0x00, 0xf0, 0x11, 0x00


	//----- nvinfo : EIATTR_KPARAM_INFO
	.align		4
.L_13:
        /*0028*/ 	.byte	0x04, 0x17
        /*002a*/ 	.short	(.L_15 - .L_14)
.L_14:
        /*002c*/ 	.word	0x00000000
        /*0030*/ 	.short	0x0001
        /*0032*/ 	.short	0x0008
        /*0034*/ 	.byte	0x00, 0xf4, 0x21, 0x00


	//----- nvinfo : EIATTR_KPARAM_INFO
	.align		4
.L_15:
        /*0038*/ 	.byte	0x04, 0x17
        /*003a*/ 	.short	(.L_17 - .L_16)
.L_16:
        /*003c*/ 	.word	0x00000000
        /*0040*/ 	.short	0x0000
        /*0042*/ 	.short	0x0000
        /*0044*/ 	.byte	0x00, 0xf4, 0x21, 0x00


	//----- nvinfo : EIATTR_SPARSE_MMA_MASK
	.align		4
.L_17:
        /*0048*/ 	.byte	0x03, 0x50
        /*004a*/ 	.short	0x0000


	//----- nvinfo : EIATTR_MAXREG_COUNT
	.align		4
        /*004c*/ 	.byte	0x03, 0x1b
        /*004e*/ 	.short	0x00ff


	//----- nvinfo : EIATTR_EXIT_INSTR_OFFSETS
	.align		4
        /*0050*/ 	.byte	0x04, 0x1c
        /*0052*/ 	.short	(.L_19 - .L_18)


	//   ....[0]....
.L_18:
        /*0054*/ 	.word	0x000006d0


	//   ....[1]....
        /*0058*/ 	.word	0x00000720


	//----- nvinfo : EIATTR_REQNTID
	.align		4
.L_19:
        /*005c*/ 	.byte	0x04, 0x10
        /*005e*/ 	.short	(.L_21 - .L_20)
.L_20:
        /*0060*/ 	.word	0x00000080
        /*0064*/ 	.word	0x00000001
        /*0068*/ 	.word	0x00000001


	//----- nvinfo : EIATTR_CBANK_PARAM_SIZE
	.align		4
.L_21:
        /*006c*/ 	.byte	0x03, 0x19
        /*006e*/ 	.short	0x0018


	//----- nvinfo : EIATTR_PARAM_CBANK
	.align		4
        /*0070*/ 	.byte	0x04, 0x0a
        /*0072*/ 	.short	(.L_23 - .L_22)
	.align		4
.L_22:
        /*0074*/ 	.word	index@(.nv.constant0.triton_poi_fused_3)
        /*0078*/ 	.short	0x0210
        /*007a*/ 	.short	0x0018


	//----- nvinfo : EIATTR_SW_WAR
	.align		4
.L_23:
        /*007c*/ 	.byte	0x04, 0x36
        /*007e*/ 	.short	(.L_25 - .L_24)
.L_24:
        /*0080*/ 	.word	0x00000008
.L_25:


//--------------------- .nv.callgraph             --------------------------
	.section	.nv.callgraph,"",@"SHT_CUDA_CALLGRAPH"
	.align	4
	.sectionentsize	8
	.align		4
        /*0000*/ 	.word	0x00000000
	.align		4
        /*0004*/ 	.word	0xffffffff
	.align		4
        /*0008*/ 	.word	0x00000000
	.align		4
        /*000c*/ 	.word	0xfffffffe
	.align		4
        /*0010*/ 	.word	0x00000000
	.align		4
        /*0014*/ 	.word	0xfffffffd
	.align		4
        /*0018*/ 	.word	0x00000000
	.align		4
        /*001c*/ 	.word	0xfffffffc


//--------------------- .text.triton_poi_fused_3  --------------------------
	.section	.text.triton_poi_fused_3,"ax",@progbits
	.sectionflags	@"SHF_BARRIERS=1"
	.align	128
        .global         triton_poi_fused_3
        .type           triton_poi_fused_3,@function
        .size           triton_poi_fused_3,(.L_x_1 - triton_poi_fused_3)
        .other          triton_poi_fused_3,@"STO_CUDA_ENTRY STV_DEFAULT"
triton_poi_fused_3:
.text.triton_poi_fused_3:
[----:B------:R-:W0:Y:S01]  /*0000*/  LDC R1, c[0x0][0x28] ;  /* 0x00000a00ff017b82 */ /* 0x000e220000000800 */
[----:B------:R-:W1:Y:S07]  /*0010*/  S2R R15, SR_TID.X ;  /* 0x00000000000f7919 */ /* 0x000e6e0000002100 */
[----:B------:R-:W2:Y:S01]  /*0020*/  LDC.64 R16, c[0x0][0x210] ;  /* 0x00008400ff107b82 */ /* 0x000ea20000000a00 */
[----:B------:R-:W-:Y:S01]  /*0030*/  IMAD.MOV.U32 R19, RZ, RZ, RZ ;  /* 0x000000ffff137224 */ /* 0x000fe200078e00ff */
[----:B------:R-:W-:Y:S01]  /*0040*/  ULDC.64 UR6, c[0x0][0x208] ;  /* 0x0000820000067ab9 */ /* 0x000fe20000000a00 */
[----:B------:R-:W3:Y:S01]  /*0050*/  S2R R2, SR_CTAID.X ;  /* 0x0000000000027919 */ /* 0x000ee20000002500 */
[----:B------:R-:W4:Y:S01]  /*0060*/  S2R R14, SR_CTAID.Y ;  /* 0x00000000000e7919 */ /* 0x000f220000002600 */
[----:B-1----:R-:W-:-:S02]  /*0070*/  LOP3.LUT R0, R15, 0x40, RZ, 0xc0, !PT ;  /* 0x000000400f007812 */ /* 0x002fc400078ec0ff */
[----:B------:R-:W-:Y:S02]  /*0080*/  SHF.R.U32.HI R18, RZ, 0x2, R15 ;  /* 0x00000002ff127819 */ /* 0x000fe4000001160f */
[----:B------:R-:W-:Y:S01]  /*0090*/  SHF.R.U32.HI R3, RZ, 0x2, R0 ;  /* 0x00000002ff037819 */ /* 0x000fe20000011600 */
[----:B---3--:R-:W-:Y:S01]  /*00a0*/  IMAD.SHL.U32 R0, R2, 0x4, RZ ;  /* 0x0000000402007824 */ /* 0x008fe200078e00ff */
[----:B------:R-:W-:Y:S01]  /*00b0*/  SGXT.U32 R18, R18, 0x4 ;  /* 0x000000041212781a */ /* 0x000fe20000000000 */
[----:B----4-:R-:W-:-:S03]  /*00c0*/  IMAD.SHL.U32 R5, R14, 0x100, RZ ;  /* 0x000001000e057824 */ /* 0x010fc600078e00ff */
[----:B------:R-:W-:Y:S02]  /*00d0*/  LOP3.LUT R18, R18, R3, RZ, 0xfc, !PT ;  /* 0x0000000312127212 */ /* 0x000fe400078efcff */
[----:B------:R-:W-:Y:S02]  /*00e0*/  LOP3.LUT R3, R0, 0x3, R15, 0xf8, !PT ;  /* 0x0000000300037812 */ /* 0x000fe400078ef80f */
[----:B------:R-:W-:Y:S02]  /*00f0*/  LOP3.LUT R2, R5, R18, RZ, 0xfc, !PT ;  /* 0x0000001205027212 */ /* 0x000fe400078efcff */
[----:B------:R-:W-:Y:S02]  /*0100*/  ISETP.GE.AND P0, PT, R3, 0x3, PT ;  /* 0x000000030300780c */ /* 0x000fe40003f06270 */
[----:B------:R-:W-:Y:S01]  /*0110*/  LOP3.LUT R4, R5, 0x20, R18, 0xfe, !PT ;  /* 0x0000002005047812 */ /* 0x000fe200078efe12 */
[C---:B------:R-:W-:Y:S01]  /*0120*/  IMAD R7, R2.reuse, 0x3, R3 ;  /* 0x0000000302077824 */ /* 0x040fe200078e0203 */
[----:B------:R-:W-:-:S02]  /*0130*/  ISETP.LT.AND P1, PT, R2, 0x100, !P0 ;  /* 0x000001000200780c */ /* 0x000fc40004721270 */
[----:B------:R-:W-:Y:S01]  /*0140*/  ISETP.LT.AND P2, PT, R4, 0x100, !P0 ;  /* 0x000001000400780c */ /* 0x000fe20004741270 */
[----:B------:R-:W-:Y:S01]  /*0150*/  VIADD R3, R7, 0x60 ;  /* 0x0000006007037836 */ /* 0x000fe20000000000 */
[----:B------:R-:W-:Y:S02]  /*0160*/  LOP3.LUT R2, R5, 0x40, R18, 0xfe, !PT ;  /* 0x0000004005027812 */ /* 0x000fe400078efe12 */
[----:B------:R-:W-:Y:S02]  /*0170*/  LOP3.LUT R4, R5, 0x60, R18, 0xfe, !PT ;  /* 0x0000006005047812 */ /* 0x000fe400078efe12 */
[----:B------:R-:W-:Y:S02]  /*0180*/  LOP3.LUT R6, R5, 0x80, R18, 0xfe, !PT ;  /* 0x0000008005067812 */ /* 0x000fe400078efe12 */
[----:B------:R-:W-:Y:S01]  /*0190*/  ISETP.LT.AND P6, PT, R2, 0x100, !P0 ;  /* 0x000001000200780c */ /* 0x000fe200047c1270 */
[----:B--2---:R-:W-:Y:S01]  /*01a0*/  IMAD.WIDE R2, R3, 0x4, R16 ;  /* 0x0000000403027825 */ /* 0x004fe200078e0210 */
[----:B------:R-:W-:-:S02]  /*01b0*/  ISETP.LT.AND P5, PT, R4, 0x100, !P0 ;  /* 0x000001000400780c */ /* 0x000fc400047a1270 */
[----:B------:R-:W-:Y:S02]  /*01c0*/  ISETP.LT.AND P4, PT, R6, 0x100, !P0 ;  /* 0x000001000600780c */ /* 0x000fe40004781270 */
[----:B------:R-:W-:Y:S01]  /*01d0*/  LOP3.LUT R4, R5, 0xa0, R18, 0xfe, !PT ;  /* 0x000000a005047812 */ /* 0x000fe200078efe12 */
[----:B------:R1:W2:Y:S01]  /*01e0*/  @P2 LDG.E.EL R19, desc[UR6][R2.64] ;  /* 0x0000000602132981 */ /* 0x0002a2000c2e1900 */
[----:B------:R-:W-:Y:S02]  /*01f0*/  LOP3.LUT R6, R5, 0xc0, R18, 0xfe, !PT ;  /* 0x000000c005067812 */ /* 0x000fe400078efe12 */
[----:B------:R-:W-:Y:S01]  /*0200*/  LOP3.LUT R5, R5, 0xe0, R18, 0xfe, !PT ;  /* 0x000000e005057812 */ /* 0x000fe200078efe12 */
[C---:B------:R-:W-:Y:S01]  /*0210*/  VIADD R9, R7.reuse, 0x120 ;  /* 0x0000012007097836 */ /* 0x040fe20000000000 */
[----:B------:R-:W-:Y:S01]  /*0220*/  ISETP.LT.AND P3, PT, R4, 0x100, !P0 ;  /* 0x000001000400780c */ /* 0x000fe20004761270 */
[C---:B------:R-:W-:Y:S01]  /*0230*/  VIADD R11, R7.reuse, 0x180 ;  /* 0x00000180070b7836 */ /* 0x040fe20000000000 */
[----:B------:R-:W-:Y:S01]  /*0240*/  ISETP.LT.AND P2, PT, R6, 0x100, !P0 ;  /* 0x000001000600780c */ /* 0x000fe20004741270 */
[----:B------:R-:W-:Y:S01]  /*0250*/  VIADD R13, R7, 0x1e0 ;  /* 0x000001e0070d7836 */ /* 0x000fe20000000000 */
[----:B------:R-:W-:Y:S01]  /*0260*/  ISETP.LT.AND P0, PT, R5, 0x100, !P0 ;  /* 0x000001000500780c */ /* 0x000fe20004701270 */
[----:B------:R-:W-:-:S02]  /*0270*/  VIADD R5, R7, 0xc0 ;  /* 0x000000c007057836 */ /* 0x000fc40000000000 */
[C---:B------:R-:W-:Y:S02]  /*0280*/  VIADD R23, R7.reuse, 0x240 ;  /* 0x0000024007177836 */ /* 0x040fe40000000000 */
[C---:B------:R-:W-:Y:S02]  /*0290*/  VIADD R25, R7.reuse, 0x2a0 ;  /* 0x000002a007197836 */ /* 0x040fe40000000000 */
[----:B-1----:R-:W-:-:S04]  /*02a0*/  IMAD.WIDE R2, R7, 0x4, R16 ;  /* 0x0000000407027825 */ /* 0x002fc800078e0210 */
[----:B------:R-:W-:-:S04]  /*02b0*/  IMAD.WIDE R6, R9, 0x4, R16 ;  /* 0x0000000409067825 */ /* 0x000fc800078e0210 */
[----:B------:R-:W-:Y:S01]  /*02c0*/  IMAD.WIDE R8, R11, 0x4, R16 ;  /* 0x000000040b087825 */ /* 0x000fe200078e0210 */
[----:B------:R-:W-:-:S03]  /*02d0*/  CS2R R20, SRZ ;  /* 0x0000000000147805 */ /* 0x000fc6000001ff00 */
[----:B------:R-:W-:-:S03]  /*02e0*/  IMAD.WIDE R10, R13, 0x4, R16 ;  /* 0x000000040d0a7825 */ /* 0x000fc600078e0210 */
[----:B------:R-:W3:Y:S01]  /*02f0*/  @P5 LDG.E.EL R21, desc[UR6][R6.64] ;  /* 0x0000000606155981 */ /* 0x000ee2000c2e1900 */
[----:B------:R-:W-:-:S04]  /*0300*/  IMAD.WIDE R4, R5, 0x4, R16 ;  /* 0x0000000405047825 */ /* 0x000fc800078e0210 */
[--C-:B------:R-:W-:Y:S01]  /*0310*/  IMAD.WIDE R12, R23, 0x4, R16.reuse ;  /* 0x00000004170c7825 */ /* 0x100fe200078e0210 */
[----:B------:R-:W-:Y:S01]  /*0320*/  CS2R R22, SRZ ;  /* 0x0000000000167805 */ /* 0x000fe2000001ff00 */
[----:B------:R1:W4:Y:S02]  /*0330*/  @P6 LDG.E.EL R20, desc[UR6][R4.64] ;  /* 0x0000000604146981 */ /* 0x000324000c2e1900 */
[----:B------:R-:W-:Y:S01]  /*0340*/  IMAD.WIDE R16, R25, 0x4, R16 ;  /* 0x0000000419107825 */ /* 0x000fe200078e0210 */
[----:B------:R-:W-:Y:S02]  /*0350*/  CS2R R24, SRZ ;  /* 0x0000000000187805 */ /* 0x000fe4000001ff00 */
[----:B------:R-:W5:Y:S01]  /*0360*/  @P4 LDG.E.EL R22, desc[UR6][R8.64] ;  /* 0x0000000608164981 */ /* 0x000f62000c2e1900 */
[----:B------:R-:W-:-:S03]  /*0370*/  IMAD.MOV.U32 R26, RZ, RZ, RZ ;  /* 0x000000ffff1a7224 */ /* 0x000fc600078e00ff */
[----:B------:R-:W5:Y:S04]  /*0380*/  @P3 LDG.E.EL R24, desc[UR6][R10.64] ;  /* 0x000000060a183981 */ /* 0x000f68000c2e1900 */
[----:B------:R-:W5:Y:S04]  /*0390*/  @P2 LDG.E.EL R23, desc[UR6][R12.64] ;  /* 0x000000060c172981 */ /* 0x000f68000c2e1900 */
[----:B------:R1:W5:Y:S04]  /*03a0*/  @P1 LDG.E.EL R26, desc[UR6][R2.64] ;  /* 0x00000006021a1981 */ /* 0x000368000c2e1900 */
[----:B------:R-:W5:Y:S01]  /*03b0*/  @P0 LDG.E.EL R25, desc[UR6][R16.64] ;  /* 0x0000000610190981 */ /* 0x000f62000c2e1900 */
[----:B------:R-:W1:Y:S01]  /*03c0*/  S2R R27, SR_TID.X ;  /* 0x00000000001b7919 */ /* 0x000e620000002100 */
[----:B------:R-:W1:Y:S01]  /*03d0*/  S2UR UR5, SR_CgaCtaId ;  /* 0x00000000000579c3 */ /* 0x000e620000008800 */
[----:B------:R-:W-:-:S02]  /*03e0*/  UMOV UR4, 0x400 ;  /* 0x0000040000047882 */ /* 0x000fc40000000000 */
[----:B01----:R-:W-:Y:S01]  /*03f0*/  UPRMT UR4, UR5, 0x654, UR4 ;  /* 0x0000065405047896 */ /* 0x003fe20008000004 */
[----:B------:R-:W-:-:S05]  /*0400*/  IMAD.SHL.U32 R4, R27, 0x100, RZ ;  /* 0x000001001b047824 */ /* 0x000fca00078e00ff */
[----:B------:R-:W-:-:S04]  /*0410*/  LOP3.LUT R5, R4, 0x300, RZ, 0xc0, !PT ;  /* 0x0000030004057812 */ /* 0x000fc800078ec0ff */
[----:B------:R-:W-:Y:S02]  /*0420*/  LOP3.LUT R18, R18, R5, RZ, 0xfc, !PT ;  /* 0x0000000512127212 */ /* 0x000fe400078efcff */
[----:B------:R-:W-:-:S05]  /*0430*/  LEA.HI R5, R5, UR4, RZ, 0x1c ;  /* 0x0000000405057c11 */ /* 0x000fca000f8fe0ff */
[----:B------:R-:W-:Y:S01]  /*0440*/  IMAD R18, R18, 0x4, R5 ;  /* 0x0000000412127824 */ /* 0x000fe200078e0205 */
[----:B------:R-:W-:Y:S01]  /*0450*/  SHF.R.U32.HI R3, RZ, 0x2, R27 ;  /* 0x00000002ff037819 */ /* 0x000fe2000001161b */
[----:B------:R-:W-:-:S03]  /*0460*/  IMAD.SHL.U32 R2, R15, 0x4, RZ ;  /* 0x000000040f027824 */ /* 0x000fc600078e00ff */
[----:B------:R-:W-:Y:S02]  /*0470*/  LOP3.LUT R3, R3, 0x10, RZ, 0xc0, !PT ;  /* 0x0000001003037812 */ /* 0x000fe400078ec0ff */
[----:B------:R-:W-:-:S03]  /*0480*/  LOP3.LUT R8, R2, 0x1fc, RZ, 0xc0, !PT ;  /* 0x000001fc02087812 */ /* 0x000fc600078ec0ff */
[----:B------:R-:W-:-:S04]  /*0490*/  VIADD R3, R3, UR4 ;  /* 0x0000000403037c36 */ /* 0x000fc80008000000 */
[----:B------:R-:W-:Y:S01]  /*04a0*/  IMAD R4, R8, 0x4, R3 ;  /* 0x0000000408047824 */ /* 0x000fe200078e0203 */
[----:B------:R-:W-:-:S04]  /*04b0*/  LOP3.LUT R3, R2, 0xfc, RZ, 0xc0, !PT ;  /* 0x000000fc02037812 */ /* 0x000fc800078ec0ff */
[----:B------:R-:W-:Y:S02]  /*04c0*/  PRMT R14, R3, 0x6540, R14 ;  /* 0x00006540030e7816 */ /* 0x000fe4000000000e */
[----:B------:R-:W0:Y:S02]  /*04d0*/  LDC.64 R2, c[0x0][0x218] ;  /* 0x00008600ff027b82 */ /* 0x000e240000000a00 */
[----:B------:R-:W-:-:S04]  /*04e0*/  SHF.R.S32.HI R9, RZ, 0x1f, R14 ;  /* 0x0000001fff097819 */ /* 0x000fc8000001140e */
[----:B------:R-:W-:Y:S02]  /*04f0*/  LEA.HI R10, R9, R14, RZ, 0x4 ;  /* 0x0000000e090a7211 */ /* 0x000fe400078f20ff */
[----:B------:R-:W-:Y:S02]  /*0500*/  SHF.R.U32.HI R9, RZ, 0x6, R15 ;  /* 0x00000006ff097819 */ /* 0x000fe4000001160f */
[----:B------:R-:W-:Y:S02]  /*0510*/  LOP3.LUT R11, R10, 0xfffffff0, RZ, 0xc0, !PT ;  /* 0xfffffff00a0b7812 */ /* 0x000fe400078ec0ff */
[----:B------:R-:W-:Y:S02]  /*0520*/  SGXT.U32 R9, R9, 0x1 ;  /* 0x000000010909781a */ /* 0x000fe40000000000 */
[----:B------:R-:W-:Y:S02]  /*0530*/  SHF.R.S32.HI R10, RZ, 0x4, R10 ;  /* 0x00000004ff0a7819 */ /* 0x000fe4000001140a */
[----:B------:R-:W-:Y:S01]  /*0540*/  LOP3.LUT R9, R0, R9, RZ, 0xfc, !PT ;  /* 0x0000000900097212 */ /* 0x000fe200078efcff */
[C---:B------:R-:W-:Y:S01]  /*0550*/  IMAD.IADD R11, R14.reuse, 0x1, -R11 ;  /* 0x000000010e0b7824 */ /* 0x040fe200078e0a0b */
[----:B------:R-:W-:-:S02]  /*0560*/  ISETP.GE.AND P0, PT, R14, 0x100, PT ;  /* 0x000001000e00780c */ /* 0x000fc40003f06270 */
[C---:B------:R-:W-:Y:S01]  /*0570*/  LOP3.LUT R0, R9.reuse, 0x2, RZ, 0xfc, !PT ;  /* 0x0000000209007812 */ /* 0x040fe200078efcff */
[----:B------:R-:W-:Y:S01]  /*0580*/  IMAD R12, R10, 0x30, R11 ;  /* 0x000000300a0c7824 */ /* 0x000fe200078e020b */
[----:B------:R-:W-:Y:S02]  /*0590*/  LOP3.LUT R13, R8, 0x200, RZ, 0xfc, !PT ;  /* 0x00000200080d7812 */ /* 0x000fe400078efcff */
[C---:B------:R-:W-:Y:S02]  /*05a0*/  ISETP.LT.AND P1, PT, R9.reuse, 0x3, !P0 ;  /* 0x000000030900780c */ /* 0x040fe40004721270 */
[----:B------:R-:W-:Y:S01]  /*05b0*/  ISETP.LT.AND P0, PT, R0, 0x3, !P0 ;  /* 0x000000030000780c */ /* 0x000fe20004701270 */
[----:B------:R-:W-:Y:S01]  /*05c0*/  IMAD R11, R9, 0x10, R12 ;  /* 0x00000010090b7824 */ /* 0x000fe200078e020c */
[----:B------:R-:W-:-:S03]  /*05d0*/  SHF.R.U32.HI R13, RZ, 0x4, R13 ;  /* 0x00000004ff0d7819 */ /* 0x000fc6000001160d */
[----:B0-----:R-:W-:Y:S01]  /*05e0*/  IMAD.WIDE R10, R11, 0x4, R2 ;  /* 0x000000040b0a7825 */ /* 0x001fe200078e0202 */
[----:B------:R-:W-:-:S05]  /*05f0*/  LOP3.LUT R13, R13, 0x30, RZ, 0xc0, !PT ;  /* 0x000000300d0d7812 */ /* 0x000fca00078ec0ff */
[----:B------:R-:W-:-:S04]  /*0600*/  VIADD R13, R13, UR4 ;  /* 0x000000040d0d7c36 */ /* 0x000fc80008000000 */
[----:B------:R-:W-:Y:S01]  /*0610*/  IMAD R13, R8, 0x4, R13 ;  /* 0x00000004080d7824 */ /* 0x000fe200078e020d */
[----:B--2---:R-:W-:Y:S04]  /*0620*/  STS [R18+0x80], R19 ;  /* 0x0000801312007388 */ /* 0x004fe80000000800 */
[----:B---3--:R-:W-:Y:S04]  /*0630*/  STS [R18+0x180], R21 ;  /* 0x0001801512007388 */ /* 0x008fe80000000800 */
[----:B----4-:R-:W-:Y:S04]  /*0640*/  STS [R18+0x100], R20 ;  /* 0x0001001412007388 */ /* 0x010fe80000000800 */
[----:B-----5:R-:W-:Y:S04]  /*0650*/  STS [R18+0x200], R22 ;  /* 0x0002001612007388 */ /* 0x020fe80000000800 */
[----:B------:R-:W-:Y:S04]  /*0660*/  STS [R18+0x280], R24 ;  /* 0x0002801812007388 */ /* 0x000fe80000000800 */
[----:B------:R-:W-:Y:S04]  /*0670*/  STS [R18+0x300], R23 ;  /* 0x0003001712007388 */ /* 0x000fe80000000800 */
[----:B------:R-:W-:Y:S04]  /*0680*/  STS [R18], R26 ;  /* 0x0000001a12007388 */ /* 0x000fe80000000800 */
[----:B------:R-:W-:Y:S01]  /*0690*/  STS [R18+0x380], R25 ;  /* 0x0003801912007388 */ /* 0x000fe20000000800 */
[----:B------:R-:W-:Y:S06]  /*06a0*/  BAR.SYNC.DEFER_BLOCKING 0x0 ;  /* 0x0000000000007b1d */ /* 0x000fec0000010000 */
[----:B------:R-:W0:Y:S04]  /*06b0*/  LDS.128 R4, [R4] ;  /* 0x0000000004047984 */ /* 0x000e280000000c00 */
[----:B0-----:R0:W-:Y:S02]  /*06c0*/  @P1 STG.E.128 desc[UR6][R10.64], R4 ;  /* 0x000000040a001986 */ /* 0x0011e4000c101d06 */
[----:B0-----:R-:W-:Y:S05]  /*06d0*/  @!P0 EXIT ;  /* 0x000000000000894d */ /* 0x001fea0003800000 */
[----:B0-----:R-:W0:Y:S01]  /*06e0*/  LDS.128 R8, [R13+0x800] ;  /* 0x000800000d087984 */ /* 0x001e220000000c00 */
[----:B------:R-:W-:-:S04]  /*06f0*/  IMAD R5, R0, 0x10, R12 ;  /* 0x0000001000057824 */ /* 0x000fc800078e020c */
[----:B------:R-:W-:-:S05]  /*0700*/  IMAD.WIDE R2, R5, 0x4, R2 ;  /* 0x0000000405027825 */ /* 0x000fca00078e0202 */
[----:B0-----:R-:W-:Y:S01]  /*0710*/  STG.E.128 desc[UR6][R2.64], R8 ;  /* 0x0000000802007986 */ /* 0x001fe2000c101d06 */
[----:B------:R-:W-:Y:S05]  /*0720*/  EXIT ;  /* 0x000000000000794d */ /* 0x000fea0003800000 */
.L_x_0:
[----:B------:R-:W-:-:S00]  /*0730*/  BRA `(.L_x_0) ;  /* 0xfffffffc00fc7947 */ /* 0x000fc0000383ffff */
[----:B------:R-:W-:-:S00]  /*0740*/  NOP ;  /* 0x0000000000007918 */ /* 0x000fc00000000000 */
        /* <DEDUP_REMOVED lines=11> */
.L_x_1:


//--------------------- .nv.shared.triton_poi_fused_3 --------------------------
	.section	.nv.shared.triton_poi_fused_3,"aw",@nobits
	.sectionflags	@""
	.align	16
	.zero		1024


//--------------------- .nv.constant0.triton_poi_fused_3 --------------------------
	.section	.nv.constant0.triton_poi_fused_3,"a",@progbits
	.sectionflags	@""
	.align	4
.nv.constant0.triton_poi_fused_3:
	.zero		552
